//
// Generated by NVIDIA NVVM Compiler
//
// Compiler Build ID: CL-36424714
// Cuda compilation tools, release 13.0, V13.0.88
// Based on NVVM 20.0.0
//

.version 9.0
.target sm_100
.address_size 64

	// .globl	_Z4kernPfS_iS_
.global .align 1 .b8 _ZN34_INTERNAL_4b6682ce_4_k_cu_e730c0504cuda3std3__45__cpo5beginE[1];
.global .align 1 .b8 _ZN34_INTERNAL_4b6682ce_4_k_cu_e730c0504cuda3std3__45__cpo3endE[1];
.global .align 1 .b8 _ZN34_INTERNAL_4b6682ce_4_k_cu_e730c0504cuda3std3__45__cpo6cbeginE[1];
.global .align 1 .b8 _ZN34_INTERNAL_4b6682ce_4_k_cu_e730c0504cuda3std3__45__cpo4cendE[1];
.global .align 1 .b8 _ZN34_INTERNAL_4b6682ce_4_k_cu_e730c0504cuda3std3__45__cpo6rbeginE[1];
.global .align 1 .b8 _ZN34_INTERNAL_4b6682ce_4_k_cu_e730c0504cuda3std3__45__cpo4rendE[1];
.global .align 1 .b8 _ZN34_INTERNAL_4b6682ce_4_k_cu_e730c0504cuda3std3__45__cpo7crbeginE[1];
.global .align 1 .b8 _ZN34_INTERNAL_4b6682ce_4_k_cu_e730c0504cuda3std3__45__cpo5crendE[1];
.global .align 1 .b8 _ZN34_INTERNAL_4b6682ce_4_k_cu_e730c0504cuda3std3__436_GLOBAL__N__4b6682ce_4_k_cu_e730c0506ignoreE[1];
.global .align 1 .b8 _ZN34_INTERNAL_4b6682ce_4_k_cu_e730c0504cuda3std3__419piecewise_constructE[1];
.global .align 1 .b8 _ZN34_INTERNAL_4b6682ce_4_k_cu_e730c0504cuda3std3__48in_placeE[1];
.global .align 1 .b8 _ZN34_INTERNAL_4b6682ce_4_k_cu_e730c0504cuda3std3__420unreachable_sentinelE[1];
.global .align 1 .b8 _ZN34_INTERNAL_4b6682ce_4_k_cu_e730c0504cuda3std3__47nulloptE[1];
.global .align 1 .b8 _ZN34_INTERNAL_4b6682ce_4_k_cu_e730c0504cuda3std3__48unexpectE[1];
.global .align 1 .b8 _ZN34_INTERNAL_4b6682ce_4_k_cu_e730c0504cuda3std6ranges3__45__cpo4swapE[1];
.global .align 1 .b8 _ZN34_INTERNAL_4b6682ce_4_k_cu_e730c0504cuda3std6ranges3__45__cpo9iter_moveE[1];
.global .align 1 .b8 _ZN34_INTERNAL_4b6682ce_4_k_cu_e730c0504cuda3std6ranges3__45__cpo5beginE[1];
.global .align 1 .b8 _ZN34_INTERNAL_4b6682ce_4_k_cu_e730c0504cuda3std6ranges3__45__cpo3endE[1];
.global .align 1 .b8 _ZN34_INTERNAL_4b6682ce_4_k_cu_e730c0504cuda3std6ranges3__45__cpo6cbeginE[1];
.global .align 1 .b8 _ZN34_INTERNAL_4b6682ce_4_k_cu_e730c0504cuda3std6ranges3__45__cpo4cendE[1];
.global .align 1 .b8 _ZN34_INTERNAL_4b6682ce_4_k_cu_e730c0504cuda3std6ranges3__45__cpo7advanceE[1];
.global .align 1 .b8 _ZN34_INTERNAL_4b6682ce_4_k_cu_e730c0504cuda3std6ranges3__45__cpo9iter_swapE[1];
.global .align 1 .b8 _ZN34_INTERNAL_4b6682ce_4_k_cu_e730c0504cuda3std6ranges3__45__cpo4nextE[1];
.global .align 1 .b8 _ZN34_INTERNAL_4b6682ce_4_k_cu_e730c0504cuda3std6ranges3__45__cpo4prevE[1];
.global .align 1 .b8 _ZN34_INTERNAL_4b6682ce_4_k_cu_e730c0504cuda3std6ranges3__45__cpo4dataE[1];
.global .align 1 .b8 _ZN34_INTERNAL_4b6682ce_4_k_cu_e730c0504cuda3std6ranges3__45__cpo5cdataE[1];
.global .align 1 .b8 _ZN34_INTERNAL_4b6682ce_4_k_cu_e730c0504cuda3std6ranges3__45__cpo4sizeE[1];
.global .align 1 .b8 _ZN34_INTERNAL_4b6682ce_4_k_cu_e730c0504cuda3std6ranges3__45__cpo5ssizeE[1];
.global .align 1 .b8 _ZN34_INTERNAL_4b6682ce_4_k_cu_e730c0504cuda3std6ranges3__45__cpo8distanceE[1];
.global .align 1 .b8 _ZN34_INTERNAL_4b6682ce_4_k_cu_e730c0506thrust24THRUST_300001_SM_1000_NS8cuda_cub3parE[1];
.global .align 1 .b8 _ZN34_INTERNAL_4b6682ce_4_k_cu_e730c0506thrust24THRUST_300001_SM_1000_NS8cuda_cub10par_nosyncE[1];
.global .align 1 .b8 _ZN34_INTERNAL_4b6682ce_4_k_cu_e730c0506thrust24THRUST_300001_SM_1000_NS6system6detail10sequential3seqE[1];
.global .align 1 .b8 _ZN34_INTERNAL_4b6682ce_4_k_cu_e730c0506thrust24THRUST_300001_SM_1000_NS12placeholders2_1E[1];
.global .align 1 .b8 _ZN34_INTERNAL_4b6682ce_4_k_cu_e730c0506thrust24THRUST_300001_SM_1000_NS12placeholders2_2E[1];
.global .align 1 .b8 _ZN34_INTERNAL_4b6682ce_4_k_cu_e730c0506thrust24THRUST_300001_SM_1000_NS12placeholders2_3E[1];
.global .align 1 .b8 _ZN34_INTERNAL_4b6682ce_4_k_cu_e730c0506thrust24THRUST_300001_SM_1000_NS12placeholders2_4E[1];
.global .align 1 .b8 _ZN34_INTERNAL_4b6682ce_4_k_cu_e730c0506thrust24THRUST_300001_SM_1000_NS12placeholders2_5E[1];
.global .align 1 .b8 _ZN34_INTERNAL_4b6682ce_4_k_cu_e730c0506thrust24THRUST_300001_SM_1000_NS12placeholders2_6E[1];
.global .align 1 .b8 _ZN34_INTERNAL_4b6682ce_4_k_cu_e730c0506thrust24THRUST_300001_SM_1000_NS12placeholders2_7E[1];
.global .align 1 .b8 _ZN34_INTERNAL_4b6682ce_4_k_cu_e730c0506thrust24THRUST_300001_SM_1000_NS12placeholders2_8E[1];
.global .align 1 .b8 _ZN34_INTERNAL_4b6682ce_4_k_cu_e730c0506thrust24THRUST_300001_SM_1000_NS12placeholders2_9E[1];
.global .align 1 .b8 _ZN34_INTERNAL_4b6682ce_4_k_cu_e730c0506thrust24THRUST_300001_SM_1000_NS12placeholders3_10E[1];
.global .align 1 .b8 _ZN34_INTERNAL_4b6682ce_4_k_cu_e730c0506thrust24THRUST_300001_SM_1000_NS3seqE[1];

.visible .entry _Z4kernPfS_iS_(
	.param .u64 .ptr .align 1 _Z4kernPfS_iS__param_0,
	.param .u64 .ptr .align 1 _Z4kernPfS_iS__param_1,
	.param .u32 _Z4kernPfS_iS__param_2,
	.param .u64 .ptr .align 1 _Z4kernPfS_iS__param_3
)
{
	.reg .pred 	%p<2>;
	.reg .b32 	%r<6>;
	.reg .b32 	%f<4>;
	.reg .b64 	%rd<11>;

	ld.param.u64 	%rd1, [_Z4kernPfS_iS__param_0];
	ld.param.u64 	%rd2, [_Z4kernPfS_iS__param_1];
	ld.param.u32 	%r2, [_Z4kernPfS_iS__param_2];
	ld.param.u64 	%rd3, [_Z4kernPfS_iS__param_3];
	mov.u32 	%r3, %ctaid.x;
	mov.u32 	%r4, %nctaid.x;
	mov.u32 	%r5, %tid.x;
	mad.lo.s32 	%r1, %r3, %r4, %r5;
	setp.ge.s32 	%p1, %r1, %r2;
	@%p1 bra 	$L__BB0_2;
	cvta.to.global.u64 	%rd4, %rd1;
	cvta.to.global.u64 	%rd5, %rd2;
	cvta.to.global.u64 	%rd6, %rd3;
	mul.wide.s32 	%rd7, %r1, 4;
	add.s64 	%rd8, %rd4, %rd7;
	ld.global.f32 	%f1, [%rd8];
	add.s64 	%rd9, %rd5, %rd7;
	ld.global.f32 	%f2, [%rd9];
	mul.f32 	%f3, %f1, %f2;
	add.s64 	%rd10, %rd6, %rd7;
	st.global.f32 	[%rd10], %f3;
$L__BB0_2:
	ret;

}
	// .globl	_ZN3cub18CUB_300001_SM_10006detail11EmptyKernelIvEEvv
.visible .entry _ZN3cub18CUB_300001_SM_10006detail11EmptyKernelIvEEvv()
{


	ret;

}
	// .globl	_ZN3cub18CUB_300001_SM_10006detail8for_each13static_kernelINS2_12policy_hub_t12policy_500_tEmN6thrust24THRUST_300001_SM_1000_NS8cuda_cub20__uninitialized_fill7functorINS7_10device_ptrIfEEfEEEEvT0_T1_
.visible .entry _ZN3cub18CUB_300001_SM_10006detail8for_each13static_kernelINS2_12policy_hub_t12policy_500_tEmN6thrust24THRUST_300001_SM_1000_NS8cuda_cub20__uninitialized_fill7functorINS7_10device_ptrIfEEfEEEEvT0_T1_(
	.param .u64 _ZN3cub18CUB_300001_SM_10006detail8for_each13static_kernelINS2_12policy_hub_t12policy_500_tEmN6thrust24THRUST_300001_SM_1000_NS8cuda_cub20__uninitialized_fill7functorINS7_10device_ptrIfEEfEEEEvT0_T1__param_0,
	.param .align 8 .b8 _ZN3cub18CUB_300001_SM_10006detail8for_each13static_kernelINS2_12policy_hub_t12policy_500_tEmN6thrust24THRUST_300001_SM_1000_NS8cuda_cub20__uninitialized_fill7functorINS7_10device_ptrIfEEfEEEEvT0_T1__param_1[16]
)
.maxntid 256
{
	.reg .pred 	%p<4>;
	.reg .b16 	%rs<5>;
	.reg .b32 	%r<10>;
	.reg .b32 	%f<3>;
	.reg .b64 	%rd<16>;

	ld.param.f32 	%f2, [_ZN3cub18CUB_300001_SM_10006detail8for_each13static_kernelINS2_12policy_hub_t12policy_500_tEmN6thrust24THRUST_300001_SM_1000_NS8cuda_cub20__uninitialized_fill7functorINS7_10device_ptrIfEEfEEEEvT0_T1__param_1+8];
	ld.param.u64 	%rd4, [_ZN3cub18CUB_300001_SM_10006detail8for_each13static_kernelINS2_12policy_hub_t12policy_500_tEmN6thrust24THRUST_300001_SM_1000_NS8cuda_cub20__uninitialized_fill7functorINS7_10device_ptrIfEEfEEEEvT0_T1__param_1];
	ld.param.u64 	%rd5, [_ZN3cub18CUB_300001_SM_10006detail8for_each13static_kernelINS2_12policy_hub_t12policy_500_tEmN6thrust24THRUST_300001_SM_1000_NS8cuda_cub20__uninitialized_fill7functorINS7_10device_ptrIfEEfEEEEvT0_T1__param_0];
	mov.u32 	%r7, %ctaid.x;
	mul.wide.u32 	%rd1, %r7, 512;
	sub.s64 	%rd2, %rd5, %rd1;
	setp.lt.u64 	%p1, %rd2, 512;
	@%p1 bra 	$L__BB2_2;
	mov.u32 	%r9, %tid.x;
	cvta.to.global.u64 	%rd11, %rd4;
	cvt.u64.u32 	%rd12, %r9;
	add.s64 	%rd13, %rd1, %rd12;
	shl.b64 	%rd14, %rd13, 2;
	add.s64 	%rd15, %rd11, %rd14;
	st.global.f32 	[%rd15], %f2;
	st.global.f32 	[%rd15+1024], %f2;
	bra.uni 	$L__BB2_6;
$L__BB2_2:
	cvta.to.global.u64 	%rd6, %rd4;
	mov.u32 	%r1, %tid.x;
	cvt.u64.u32 	%rd7, %r1;
	setp.le.u64 	%p2, %rd2, %rd7;
	add.s64 	%rd8, %rd1, %rd7;
	shl.b64 	%rd9, %rd8, 2;
	add.s64 	%rd3, %rd6, %rd9;
	@%p2 bra 	$L__BB2_4;
	st.global.f32 	[%rd3], %f2;
$L__BB2_4:
	add.s32 	%r8, %r1, 256;
	cvt.u64.u32 	%rd10, %r8;
	setp.le.u64 	%p3, %rd2, %rd10;
	@%p3 bra 	$L__BB2_6;
	st.global.f32 	[%rd3+1024], %f2;
$L__BB2_6:
	ret;

}


// ===== COMPILED SASS (sm_100) =====

	.target	sm_100

	.elftype	@"ET_EXEC"


//--------------------- .note.nv.tkinfo           --------------------------
	.section	.note.nv.tkinfo,"",@"SHT_NOTE"
	.sectionflags	@"SHF_NOTE_NV_TKINFO"
	.tkinfo
        /*0018*/ 	.word	0x00000002
        /*0030*/ 	.string	""
        /*0030*/ 	.string	"ptxas"
        /*0030*/ 	.string	"Cuda compilation tools, release 13.0, V13.0.88"
        /*0030*/ 	.string	"Build cuda_13.0.r13.0/compiler.36424714_0"
        /*0030*/ 	.string	"-arch sm_100 -m 64 "



//--------------------- .note.nv.cuinfo           --------------------------
	.section	.note.nv.cuinfo,"",@"SHT_NOTE"
	.sectionflags	@"SHF_NOTE_NV_CUINFO"
        /*0018*/ 	.short	0x0002
        /*001a*/ 	.short	0x0064
        /*001c*/ 	.short	0x0082
	.zero		2


//--------------------- .nv.info                  --------------------------
	.section	.nv.info,"",@"SHT_CUDA_INFO"
	.align	4


	//----- nvinfo : EIATTR_REGCOUNT
	.align		4
        /*0000*/ 	.byte	0x04, 0x2f
        /*0002*/ 	.short	(.L_44 - .L_43)
	.align		4
.L_43:
        /*0004*/ 	.word	index@(_Z4kernPfS_iS_)
        /*0008*/ 	.word	0x0000000c


	//----- nvinfo : EIATTR_FRAME_SIZE
	.align		4
.L_44:
        /*000c*/ 	.byte	0x04, 0x11
        /*000e*/ 	.short	(.L_46 - .L_45)
	.align		4
.L_45:
        /*0010*/ 	.word	index@(_Z4kernPfS_iS_)
        /*0014*/ 	.word	0x00000000


	//----- nvinfo : EIATTR_REGCOUNT
	.align		4
.L_46:
        /*0018*/ 	.byte	0x04, 0x2f
        /*001a*/ 	.short	(.L_48 - .L_47)
	.align		4
.L_47:
        /*001c*/ 	.word	index@(_ZN3cub18CUB_300001_SM_10006detail11EmptyKernelIvEEvv)
        /*0020*/ 	.word	0x00000004


	//----- nvinfo : EIATTR_FRAME_SIZE
	.align		4
.L_48:
        /*0024*/ 	.byte	0x04, 0x11
        /*0026*/ 	.short	(.L_50 - .L_49)
	.align		4
.L_49:
        /*0028*/ 	.word	index@(_ZN3cub18CUB_300001_SM_10006detail11EmptyKernelIvEEvv)
        /*002c*/ 	.word	0x00000000


	//----- nvinfo : EIATTR_REGCOUNT
	.align		4
.L_50:
        /*0030*/ 	.byte	0x04, 0x2f
        /*0032*/ 	.short	(.L_52 - .L_51)
	.align		4
.L_51:
        /*0034*/ 	.word	index@(_ZN3cub18CUB_300001_SM_10006detail8for_each13static_kernelINS2_12policy_hub_t12policy_500_tEmN6thrust24THRUST_300001_SM_1000_NS8cuda_cub20__uninitialized_fill7functorINS7_10device_ptrIfEEfEEEEvT0_T1_)
        /*0038*/ 	.word	0x00000008


	//----- nvinfo : EIATTR_FRAME_SIZE
	.align		4
.L_52:
        /*003c*/ 	.byte	0x04, 0x11
        /*003e*/ 	.short	(.L_54 - .L_53)
	.align		4
.L_53:
        /*0040*/ 	.word	index@(_ZN3cub18CUB_300001_SM_10006detail8for_each13static_kernelINS2_12policy_hub_t12policy_500_tEmN6thrust24THRUST_300001_SM_1000_NS8cuda_cub20__uninitialized_fill7functorINS7_10device_ptrIfEEfEEEEvT0_T1_)
        /*0044*/ 	.word	0x00000000


	//----- nvinfo : EIATTR_MIN_STACK_SIZE
	.align		4
.L_54:
        /*0048*/ 	.byte	0x04, 0x12
        /*004a*/ 	.short	(.L_56 - .L_55)
	.align		4
.L_55:
        /*004c*/ 	.word	index@(_ZN3cub18CUB_300001_SM_10006detail8for_each13static_kernelINS2_12policy_hub_t12policy_500_tEmN6thrust24THRUST_300001_SM_1000_NS8cuda_cub20__uninitialized_fill7functorINS7_10device_ptrIfEEfEEEEvT0_T1_)
        /*0050*/ 	.word	0x00000000


	//----- nvinfo : EIATTR_MIN_STACK_SIZE
	.align		4
.L_56:
        /*0054*/ 	.byte	0x04, 0x12
        /*0056*/ 	.short	(.L_58 - .L_57)
	.align		4
.L_57:
        /*0058*/ 	.word	index@(_ZN3cub18CUB_300001_SM_10006detail11EmptyKernelIvEEvv)
        /*005c*/ 	.word	0x00000000


	//----- nvinfo : EIATTR_MIN_STACK_SIZE
	.align		4
.L_58:
        /*0060*/ 	.byte	0x04, 0x12
        /*0062*/ 	.short	(.L_60 - .L_59)
	.align		4
.L_59:
        /*0064*/ 	.word	index@(_Z4kernPfS_iS_)
        /*0068*/ 	.word	0x00000000
.L_60:


//--------------------- .nv.compat                --------------------------
	.section	.nv.compat,"",@"SHT_CUDA_COMPAT_INFO"
	.align	4
        /*0000*/ 	.byte	0x02, 0x09, 0x00, 0x00, 0x02, 0x02, 0x01, 0x00, 0x02, 0x05, 0x05, 0x00, 0x03, 0x07, 0x01, 0x01
        /*0010*/ 	.byte	0x02, 0x03, 0x00, 0x00, 0x02, 0x06, 0x01, 0x00, 0x04, 0x0b, 0x08, 0x00, 0x09, 0x00, 0x00, 0x00
        /*0020*/ 	.byte	0x00, 0x00, 0x00, 0x00


//--------------------- .nv.info._ZN3cub18CUB_300001_SM_10006detail8for_each13static_kernelINS2_12policy_hub_t12policy_500_tEmN6thrust24THRUST_300001_SM_1000_NS8cuda_cub20__uninitialized_fill7functorINS7_10device_ptrIfEEfEEEEvT0_T1_ --------------------------
	.section	.nv.info._ZN3cub18CUB_300001_SM_10006detail8for_each13static_kernelINS2_12policy_hub_t12policy_500_tEmN6thrust24THRUST_300001_SM_1000_NS8cuda_cub20__uninitialized_fill7functorINS7_10device_ptrIfEEfEEEEvT0_T1_,"",@"SHT_CUDA_INFO"
	.sectionflags	@""
	.align	4


	//----- nvinfo : EIATTR_CUDA_API_VERSION
	.align		4
        /*0000*/ 	.byte	0x04, 0x37
        /*0002*/ 	.short	(.L_62 - .L_61)
.L_61:
        /*0004*/ 	.word	0x00000082


	//----- nvinfo : EIATTR_KPARAM_INFO
	.align		4
.L_62:
        /*0008*/ 	.byte	0x04, 0x17
        /*000a*/ 	.short	(.L_64 - .L_63)
.L_63:
        /*000c*/ 	.word	0x00000000
        /*0010*/ 	.short	0x0001
        /*0012*/ 	.short	0x0008
        /*0014*/ 	.byte	0x00, 0xf0, 0x41, 0x00


	//----- nvinfo : EIATTR_KPARAM_INFO
	.align		4
.L_64:
        /*0018*/ 	.byte	0x04, 0x17
        /*001a*/ 	.short	(.L_66 - .L_65)
.L_65:
        /*001c*/ 	.word	0x00000000
        /*0020*/ 	.short	0x0000
        /*0022*/ 	.short	0x0000
        /*0024*/ 	.byte	0x00, 0xf0, 0x21, 0x00


	//----- nvinfo : EIATTR_SPARSE_MMA_MASK
	.align		4
.L_66:
        /*0028*/ 	.byte	0x03, 0x50
        /*002a*/ 	.short	0x0000


	//----- nvinfo : EIATTR_MAXREG_COUNT
	.align		4
        /*002c*/ 	.byte	0x03, 0x1b
        /*002e*/ 	.short	0x00ff


	//----- nvinfo : EIATTR_MERCURY_ISA_VERSION
	.align		4
        /*0030*/ 	.byte	0x03, 0x5f
        /*0032*/ 	.short	0x0101


	//----- nvinfo : EIATTR_VRC_CTA_INIT_COUNT
	.align		4
        /*0034*/ 	.byte	0x02, 0x4a
	.zero		1
	.zero		1


	//----- nvinfo : EIATTR_EXIT_INSTR_OFFSETS
	.align		4
        /*0038*/ 	.byte	0x04, 0x1c
        /*003a*/ 	.short	(.L_68 - .L_67)


	//   ....[0]....
.L_67:
        /*003c*/ 	.word	0x00000130


	//   ....[1]....
        /*0040*/ 	.word	0x00000230


	//   ....[2]....
        /*0044*/ 	.word	0x00000260


	//----- nvinfo : EIATTR_MAX_THREADS
	.align		4
.L_68:
        /*0048*/ 	.byte	0x04, 0x05
        /*004a*/ 	.short	(.L_70 - .L_69)
.L_69:
        /*004c*/ 	.word	0x00000100
        /*0050*/ 	.word	0x00000001
        /*0054*/ 	.word	0x00000001


	//----- nvinfo : EIATTR_CBANK_PARAM_SIZE
	.align		4
.L_70:
        /*0058*/ 	.byte	0x03, 0x19
        /*005a*/ 	.short	0x0018


	//----- nvinfo : EIATTR_PARAM_CBANK
	.align		4
        /*005c*/ 	.byte	0x04, 0x0a
        /*005e*/ 	.short	(.L_72 - .L_71)
	.align		4
.L_71:
        /*0060*/ 	.word	index@(.nv.constant0._ZN3cub18CUB_300001_SM_10006detail8for_each13static_kernelINS2_12policy_hub_t12policy_500_tEmN6thrust24THRUST_300001_SM_1000_NS8cuda_cub20__uninitialized_fill7functorINS7_10device_ptrIfEEfEEEEvT0_T1_)
        /*0064*/ 	.short	0x0380
        /*0066*/ 	.short	0x0018


	//----- nvinfo : EIATTR_SW_WAR
	.align		4
.L_72:
        /*0068*/ 	.byte	0x04, 0x36
        /*006a*/ 	.short	(.L_74 - .L_73)
.L_73:
        /*006c*/ 	.word	0x00000008
.L_74:


//--------------------- .nv.info._ZN3cub18CUB_300001_SM_10006detail11EmptyKernelIvEEvv --------------------------
	.section	.nv.info._ZN3cub18CUB_300001_SM_10006detail11EmptyKernelIvEEvv,"",@"SHT_CUDA_INFO"
	.sectionflags	@""
	.align	4


	//----- nvinfo : EIATTR_CUDA_API_VERSION
	.align		4
        /*0000*/ 	.byte	0x04, 0x37
        /*0002*/ 	.short	(.L_76 - .L_75)
.L_75:
        /*0004*/ 	.word	0x00000082


	//----- nvinfo : EIATTR_SPARSE_MMA_MASK
	.align		4
.L_76:
        /*0008*/ 	.byte	0x03, 0x50
        /*000a*/ 	.short	0x0000


	//----- nvinfo : EIATTR_MAXREG_COUNT
	.align		4
        /*000c*/ 	.byte	0x03, 0x1b
        /*000e*/ 	.short	0x00ff


	//----- nvinfo : EIATTR_MERCURY_ISA_VERSION
	.align		4
        /*0010*/ 	.byte	0x03, 0x5f
        /*0012*/ 	.short	0x0101


	//----- nvinfo : EIATTR_VRC_CTA_INIT_COUNT
	.align		4
        /*0014*/ 	.byte	0x02, 0x4a
	.zero		1
	.zero		1


	//----- nvinfo : EIATTR_EXIT_INSTR_OFFSETS
	.align		4
        /*0018*/ 	.byte	0x04, 0x1c
        /*001a*/ 	.short	(.L_78 - .L_77)


	//   ....[0]....
.L_77:
        /*001c*/ 	.word	0x00000010


	//----- nvinfo : EIATTR_SW_WAR
	.align		4
.L_78:
        /*0020*/ 	.byte	0x04, 0x36
        /*0022*/ 	.short	(.L_80 - .L_79)
.L_79:
        /*0024*/ 	.word	0x00000008
.L_80:


//--------------------- .nv.info._Z4kernPfS_iS_   --------------------------
	.section	.nv.info._Z4kernPfS_iS_,"",@"SHT_CUDA_INFO"
	.sectionflags	@""
	.align	4


	//----- nvinfo : EIATTR_CUDA_API_VERSION
	.align		4
        /*0000*/ 	.byte	0x04, 0x37
        /*0002*/ 	.short	(.L_82 - .L_81)
.L_81:
        /*0004*/ 	.word	0x00000082


	//----- nvinfo : EIATTR_KPARAM_INFO
	.align		4
.L_82:
        /*0008*/ 	.byte	0x04, 0x17
        /*000a*/ 	.short	(.L_84 - .L_83)
.L_83:
        /*000c*/ 	.word	0x00000000
        /*0010*/ 	.short	0x0003
        /*0012*/ 	.short	0x0018
        /*0014*/ 	.byte	0x00, 0xf5, 0x21, 0x00


	//----- nvinfo : EIATTR_KPARAM_INFO
	.align		4
.L_84:
        /*0018*/ 	.byte	0x04, 0x17
        /*001a*/ 	.short	(.L_86 - .L_85)
.L_85:
        /*001c*/ 	.word	0x00000000
        /*0020*/ 	.short	0x0002
        /*0022*/ 	.short	0x0010
        /*0024*/ 	.byte	0x00, 0xf0, 0x11, 0x00


	//----- nvinfo : EIATTR_KPARAM_INFO
	.align		4
.L_86:
        /*0028*/ 	.byte	0x04, 0x17
        /*002a*/ 	.short	(.L_88 - .L_87)
.L_87:
        /*002c*/ 	.word	0x00000000
        /*0030*/ 	.short	0x0001
        /*0032*/ 	.short	0x0008
        /*0034*/ 	.byte	0x00, 0xf5, 0x21, 0x00


	//----- nvinfo : EIATTR_KPARAM_INFO
	.align		4
.L_88:
        /*0038*/ 	.byte	0x04, 0x17
        /*003a*/ 	.short	(.L_90 - .L_89)
.L_89:
        /*003c*/ 	.word	0x00000000
        /*0040*/ 	.short	0x0000
        /*0042*/ 	.short	0x0000
        /*0044*/ 	.byte	0x00, 0xf5, 0x21, 0x00


	//----- nvinfo : EIATTR_SPARSE_MMA_MASK
	.align		4
.L_90:
        /*0048*/ 	.byte	0x03, 0x50
        /*004a*/ 	.short	0x0000


	//----- nvinfo : EIATTR_MAXREG_COUNT
	.align		4
        /*004c*/ 	.byte	0x03, 0x1b
        /*004e*/ 	.short	0x00ff


	//----- nvinfo : EIATTR_MERCURY_ISA_VERSION
	.align		4
        /*0050*/ 	.byte	0x03, 0x5f
        /*0052*/ 	.short	0x0101


	//----- nvinfo : EIATTR_VRC_CTA_INIT_COUNT
	.align		4
        /*0054*/ 	.byte	0x02, 0x4a
	.zero		1
	.zero		1


	//----- nvinfo : EIATTR_EXIT_INSTR_OFFSETS
	.align		4
        /*0058*/ 	.byte	0x04, 0x1c
        /*005a*/ 	.short	(.L_92 - .L_91)


	//   ....[0]....
.L_91:
        /*005c*/ 	.word	0x00000070


	//   ....[1]....
        /*0060*/ 	.word	0x00000130


	//----- nvinfo : EIATTR_CBANK_PARAM_SIZE
	.align		4
.L_92:
        /*0064*/ 	.byte	0x03, 0x19
        /*0066*/ 	.short	0x0020


	//----- nvinfo : EIATTR_PARAM_CBANK
	.align		4
        /*0068*/ 	.byte	0x04, 0x0a
        /*006a*/ 	.short	(.L_94 - .L_93)
	.align		4
.L_93:
        /*006c*/ 	.word	index@(.nv.constant0._Z4kernPfS_iS_)
        /*0070*/ 	.short	0x0380
        /*0072*/ 	.short	0x0020


	//----- nvinfo : EIATTR_SW_WAR
	.align		4
.L_94:
        /*0074*/ 	.byte	0x04, 0x36
        /*0076*/ 	.short	(.L_96 - .L_95)
.L_95:
        /*0078*/ 	.word	0x00000008
.L_96:


//--------------------- .nv.callgraph             --------------------------
	.section	.nv.callgraph,"",@"SHT_CUDA_CALLGRAPH"
	.align	4
	.sectionentsize	8
	.align		4
        /*0000*/ 	.word	0x00000000
	.align		4
        /*0004*/ 	.word	0xffffffff
	.align		4
        /*0008*/ 	.word	0x00000000
	.align		4
        /*000c*/ 	.word	0xfffffffe
	.align		4
        /*0010*/ 	.word	0x00000000
	.align		4
        /*0014*/ 	.word	0xfffffffd
	.align		4
        /*0018*/ 	.word	0x00000000
	.align		4
        /*001c*/ 	.word	0xfffffffc


//--------------------- .nv.constant4             --------------------------
	.section	.nv.constant4,"a",@progbits
	.align	8
	.align		8
.nv.constant4:
        /*0000*/ 	.dword	_ZN34_INTERNAL_4b6682ce_4_k_cu_e730c0504cuda3std3__45__cpo5beginE
	.align		8
        /*0008*/ 	.dword	_ZN34_INTERNAL_4b6682ce_4_k_cu_e730c0504cuda3std3__45__cpo3endE
	.align		8
        /*0010*/ 	.dword	_ZN34_INTERNAL_4b6682ce_4_k_cu_e730c0504cuda3std3__45__cpo6cbeginE
	.align		8
        /*0018*/ 	.dword	_ZN34_INTERNAL_4b6682ce_4_k_cu_e730c0504cuda3std3__45__cpo4cendE
	.align		8
        /*0020*/ 	.dword	_ZN34_INTERNAL_4b6682ce_4_k_cu_e730c0504cuda3std3__45__cpo6rbeginE
	.align		8
        /*0028*/ 	.dword	_ZN34_INTERNAL_4b6682ce_4_k_cu_e730c0504cuda3std3__45__cpo4rendE
	.align		8
        /*0030*/ 	.dword	_ZN34_INTERNAL_4b6682ce_4_k_cu_e730c0504cuda3std3__45__cpo7crbeginE
	.align		8
        /*0038*/ 	.dword	_ZN34_INTERNAL_4b6682ce_4_k_cu_e730c0504cuda3std3__45__cpo5crendE
	.align		8
        /*0040*/ 	.dword	_ZN34_INTERNAL_4b6682ce_4_k_cu_e730c0504cuda3std3__436_GLOBAL__N__4b6682ce_4_k_cu_e730c0506ignoreE
	.align		8
        /*0048*/ 	.dword	_ZN34_INTERNAL_4b6682ce_4_k_cu_e730c0504cuda3std3__419piecewise_constructE
	.align		8
        /*0050*/ 	.dword	_ZN34_INTERNAL_4b6682ce_4_k_cu_e730c0504cuda3std3__48in_placeE
	.align		8
        /*0058*/ 	.dword	_ZN34_INTERNAL_4b6682ce_4_k_cu_e730c0504cuda3std3__420unreachable_sentinelE
	.align		8
        /*0060*/ 	.dword	_ZN34_INTERNAL_4b6682ce_4_k_cu_e730c0504cuda3std3__47nulloptE
	.align		8
        /*0068*/ 	.dword	_ZN34_INTERNAL_4b6682ce_4_k_cu_e730c0504cuda3std3__48unexpectE
	.align		8
        /*0070*/ 	.dword	_ZN34_INTERNAL_4b6682ce_4_k_cu_e730c0504cuda3std6ranges3__45__cpo4swapE
	.align		8
        /*0078*/ 	.dword	_ZN34_INTERNAL_4b6682ce_4_k_cu_e730c0504cuda3std6ranges3__45__cpo9iter_moveE
	.align		8
        /*0080*/ 	.dword	_ZN34_INTERNAL_4b6682ce_4_k_cu_e730c0504cuda3std6ranges3__45__cpo5beginE
	.align		8
        /*0088*/ 	.dword	_ZN34_INTERNAL_4b6682ce_4_k_cu_e730c0504cuda3std6ranges3__45__cpo3endE
	.align		8
        /*0090*/ 	.dword	_ZN34_INTERNAL_4b6682ce_4_k_cu_e730c0504cuda3std6ranges3__45__cpo6cbeginE
	.align		8
        /*0098*/ 	.dword	_ZN34_INTERNAL_4b6682ce_4_k_cu_e730c0504cuda3std6ranges3__45__cpo4cendE
	.align		8
        /*00a0*/ 	.dword	_ZN34_INTERNAL_4b6682ce_4_k_cu_e730c0504cuda3std6ranges3__45__cpo7advanceE
	.align		8
        /*00a8*/ 	.dword	_ZN34_INTERNAL_4b6682ce_4_k_cu_e730c0504cuda3std6ranges3__45__cpo9iter_swapE
	.align		8
        /*00b0*/ 	.dword	_ZN34_INTERNAL_4b6682ce_4_k_cu_e730c0504cuda3std6ranges3__45__cpo4nextE
	.align		8
        /*00b8*/ 	.dword	_ZN34_INTERNAL_4b6682ce_4_k_cu_e730c0504cuda3std6ranges3__45__cpo4prevE
	.align		8
        /*00c0*/ 	.dword	_ZN34_INTERNAL_4b6682ce_4_k_cu_e730c0504cuda3std6ranges3__45__cpo4dataE
	.align		8
        /*00c8*/ 	.dword	_ZN34_INTERNAL_4b6682ce_4_k_cu_e730c0504cuda3std6ranges3__45__cpo5cdataE
	.align		8
        /*00d0*/ 	.dword	_ZN34_INTERNAL_4b6682ce_4_k_cu_e730c0504cuda3std6ranges3__45__cpo4sizeE
	.align		8
        /*00d8*/ 	.dword	_ZN34_INTERNAL_4b6682ce_4_k_cu_e730c0504cuda3std6ranges3__45__cpo5ssizeE
	.align		8
        /*00e0*/ 	.dword	_ZN34_INTERNAL_4b6682ce_4_k_cu_e730c0504cuda3std6ranges3__45__cpo8distanceE
	.align		8
        /*00e8*/ 	.dword	_ZN34_INTERNAL_4b6682ce_4_k_cu_e730c0506thrust24THRUST_300001_SM_1000_NS8cuda_cub3parE
	.align		8
        /*00f0*/ 	.dword	_ZN34_INTERNAL_4b6682ce_4_k_cu_e730c0506thrust24THRUST_300001_SM_1000_NS8cuda_cub10par_nosyncE
	.align		8
        /*00f8*/ 	.dword	_ZN34_INTERNAL_4b6682ce_4_k_cu_e730c0506thrust24THRUST_300001_SM_1000_NS6system6detail10sequential3seqE
	.align		8
        /*0100*/ 	.dword	_ZN34_INTERNAL_4b6682ce_4_k_cu_e730c0506thrust24THRUST_300001_SM_1000_NS12placeholders2_1E
	.align		8
        /*0108*/ 	.dword	_ZN34_INTERNAL_4b6682ce_4_k_cu_e730c0506thrust24THRUST_300001_SM_1000_NS12placeholders2_2E
	.align		8
        /*0110*/ 	.dword	_ZN34_INTERNAL_4b6682ce_4_k_cu_e730c0506thrust24THRUST_300001_SM_1000_NS12placeholders2_3E
	.align		8
        /*0118*/ 	.dword	_ZN34_INTERNAL_4b6682ce_4_k_cu_e730c0506thrust24THRUST_300001_SM_1000_NS12placeholders2_4E
	.align		8
        /*0120*/ 	.dword	_ZN34_INTERNAL_4b6682ce_4_k_cu_e730c0506thrust24THRUST_300001_SM_1000_NS12placeholders2_5E
	.align		8
        /*0128*/ 	.dword	_ZN34_INTERNAL_4b6682ce_4_k_cu_e730c0506thrust24THRUST_300001_SM_1000_NS12placeholders2_6E
	.align		8
        /*0130*/ 	.dword	_ZN34_INTERNAL_4b6682ce_4_k_cu_e730c0506thrust24THRUST_300001_SM_1000_NS12placeholders2_7E
	.align		8
        /*0138*/ 	.dword	_ZN34_INTERNAL_4b6682ce_4_k_cu_e730c0506thrust24THRUST_300001_SM_1000_NS12placeholders2_8E
	.align		8
        /*0140*/ 	.dword	_ZN34_INTERNAL_4b6682ce_4_k_cu_e730c0506thrust24THRUST_300001_SM_1000_NS12placeholders2_9E
	.align		8
        /*0148*/ 	.dword	_ZN34_INTERNAL_4b6682ce_4_k_cu_e730c0506thrust24THRUST_300001_SM_1000_NS12placeholders3_10E
	.align		8
        /*0150*/ 	.dword	_ZN34_INTERNAL_4b6682ce_4_k_cu_e730c0506thrust24THRUST_300001_SM_1000_NS3seqE


//--------------------- .text._ZN3cub18CUB_300001_SM_10006detail8for_each13static_kernelINS2_12policy_hub_t12policy_500_tEmN6thrust24THRUST_300001_SM_1000_NS8cuda_cub20__uninitialized_fill7functorINS7_10device_ptrIfEEfEEEEvT0_T1_ --------------------------
	.section	.text._ZN3cub18CUB_300001_SM_10006detail8for_each13static_kernelINS2_12policy_hub_t12policy_500_tEmN6thrust24THRUST_300001_SM_1000_NS8cuda_cub20__uninitialized_fill7functorINS7_10device_ptrIfEEfEEEEvT0_T1_,"ax",@progbits
	.align	128
        .global         _ZN3cub18CUB_300001_SM_10006detail8for_each13static_kernelINS2_12policy_hub_t12policy_500_tEmN6thrust24THRUST_300001_SM_1000_NS8cuda_cub20__uninitialized_fill7functorINS7_10device_ptrIfEEfEEEEvT0_T1_
        .type           _ZN3cub18CUB_300001_SM_10006detail8for_each13static_kernelINS2_12policy_hub_t12policy_500_tEmN6thrust24THRUST_300001_SM_1000_NS8cuda_cub20__uninitialized_fill7functorINS7_10device_ptrIfEEfEEEEvT0_T1_,@function
        .size           _ZN3cub18CUB_300001_SM_10006detail8for_each13static_kernelINS2_12policy_hub_t12policy_500_tEmN6thrust24THRUST_300001_SM_1000_NS8cuda_cub20__uninitialized_fill7functorINS7_10device_ptrIfEEfEEEEvT0_T1_,(.L_x_4 - _ZN3cub18CUB_300001_SM_10006detail8for_each13static_kernelINS2_12policy_hub_t12policy_500_tEmN6thrust24THRUST_300001_SM_1000_NS8cuda_cub20__uninitialized_fill7functorINS7_10device_ptrIfEEfEEEEvT0_T1_)
        .other          _ZN3cub18CUB_300001_SM_10006detail8for_each13static_kernelINS2_12policy_hub_t12policy_500_tEmN6thrust24THRUST_300001_SM_1000_NS8cuda_cub20__uninitialized_fill7functorINS7_10device_ptrIfEEfEEEEvT0_T1_,@"STO_CUDA_ENTRY STV_DEFAULT"
_ZN3cub18CUB_300001_SM_10006detail8for_each13static_kernelINS2_12policy_hub_t12policy_500_tEmN6thrust24THRUST_300001_SM_1000_NS8cuda_cub20__uninitialized_fill7functorINS7_10device_ptrIfEEfEEEEvT0_T1_:
.text._ZN3cub18CUB_300001_SM_10006detail8for_each13static_kernelINS2_12policy_hub_t12policy_500_tEmN6thrust24THRUST_300001_SM_1000_NS8cuda_cub20__uninitialized_fill7functorINS7_10device_ptrIfEEfEEEEvT0_T1_:
[----:B------:R-:W-:Y:S08]  /*0000*/  LDC R1, c[0x0][0x37c] ;  /* 0x0000df00ff017b82 */ /* 0x000ff00000000800 */
[----:B------:R-:W0:Y:S01]  /*0010*/  S2UR UR4, SR_CTAID.X ;  /* 0x00000000000479c3 */ /* 0x000e220000002500 */
[----:B------:R-:W1:Y:S01]  /*0020*/  LDCU.64 UR6, c[0x0][0x380] ;  /* 0x00007000ff0677ac */ /* 0x000e620008000a00 */
[----:B------:R-:W2:Y:S01]  /*0030*/  LDCU.64 UR8, c[0x0][0x358] ;  /* 0x00006b00ff0877ac */ /* 0x000ea20008000a00 */
[----:B0-----:R-:W-:-:S04]  /*0040*/  UIMAD.WIDE.U32 UR4, UR4, 0x200, URZ ;  /* 0x00000200040478a5 */ /* 0x001fc8000f8e00ff */
[----:B-1----:R-:W-:-:S04]  /*0050*/  UIADD3 UR6, UP0, UPT, -UR4, UR6, URZ ;  /* 0x0000000604067290 */ /* 0x002fc8000ff1e1ff */
[----:B------:R-:W-:Y:S02]  /*0060*/  UIADD3.X UR7, UPT, UPT, ~UR5, UR7, URZ, UP0, !UPT ;  /* 0x0000000705077290 */ /* 0x000fe400087fe5ff */
[----:B------:R-:W-:-:S04]  /*0070*/  UISETP.GE.U32.AND UP0, UPT, UR6, 0x200, UPT ;  /* 0x000002000600788c */ /* 0x000fc8000bf06070 */
[----:B------:R-:W-:-:S09]  /*0080*/  UISETP.GE.U32.AND.EX UP0, UPT, UR7, URZ, UPT, UP0 ;  /* 0x000000ff0700728c */ /* 0x000fd2000bf06100 */
[----:B--2---:R-:W-:Y:S05]  /*0090*/  BRA.U !UP0, `(.L_x_0) ;  /* 0x0000000108287547 */ /* 0x004fea000b800000 */
[----:B------:R-:W0:Y:S01]  /*00a0*/  S2R R0, SR_TID.X ;  /* 0x0000000000007919 */ /* 0x000e220000002100 */
[----:B------:R-:W1:Y:S01]  /*00b0*/  LDCU.64 UR6, c[0x0][0x388] ;  /* 0x00007100ff0677ac */ /* 0x000e620008000a00 */
[----:B------:R-:W2:Y:S01]  /*00c0*/  LDC R5, c[0x0][0x390] ;  /* 0x0000e400ff057b82 */ /* 0x000ea20000000800 */
[----:B0-----:R-:W-:-:S05]  /*00d0*/  IADD3 R0, P0, PT, R0, UR4, RZ ;  /* 0x0000000400007c10 */ /* 0x001fca000ff1e0ff */
[----:B------:R-:W-:Y:S01]  /*00e0*/  IMAD.X R3, RZ, RZ, UR5, P0 ;  /* 0x00000005ff037e24 */ /* 0x000fe200080e06ff */
[----:B-1----:R-:W-:-:S04]  /*00f0*/  LEA R2, P0, R0, UR6, 0x2 ;  /* 0x0000000600027c11 */ /* 0x002fc8000f8010ff */
[----:B------:R-:W-:-:S05]  /*0100*/  LEA.HI.X R3, R0, UR7, R3, 0x2, P0 ;  /* 0x0000000700037c11 */ /* 0x000fca00080f1403 */
[----:B--2---:R-:W-:Y:S04]  /*0110*/  STG.E desc[UR8][R2.64], R5 ;  /* 0x0000000502007986 */ /* 0x004fe8000c101908 */
[----:B------:R-:W-:Y:S01]  /*0120*/  STG.E desc[UR8][R2.64+0x400], R5 ;  /* 0x0004000502007986 */ /* 0x000fe2000c101908 */
[----:B------:R-:W-:Y:S05]  /*0130*/  EXIT ;  /* 0x000000000000794d */ /* 0x000fea0003800000 */
.L_x_0:
[----:B------:R-:W0:Y:S01]  /*0140*/  S2R R0, SR_TID.X ;  /* 0x0000000000007919 */ /* 0x000e220000002100 */
[----:B------:R-:W-:Y:S01]  /*0150*/  IMAD.U32 R2, RZ, RZ, UR7 ;  /* 0x00000007ff027e24 */ /* 0x000fe2000f8e00ff */
[----:B------:R-:W1:Y:S01]  /*0160*/  LDCU.64 UR10, c[0x0][0x388] ;  /* 0x00007100ff0a77ac */ /* 0x000e620008000a00 */
[----:B------:R-:W-:Y:S01]  /*0170*/  IMAD.U32 R4, RZ, RZ, UR7 ;  /* 0x00000007ff047e24 */ /* 0x000fe2000f8e00ff */
[----:B0-----:R-:W-:-:S04]  /*0180*/  ISETP.LT.U32.AND P0, PT, R0, UR6, PT ;  /* 0x0000000600007c0c */ /* 0x001fc8000bf01070 */
[----:B------:R-:W-:Y:S01]  /*0190*/  ISETP.GT.U32.AND.EX P0, PT, R2, RZ, PT, P0 ;  /* 0x000000ff0200720c */ /* 0x000fe20003f04100 */
[C---:B------:R-:W-:Y:S01]  /*01a0*/  VIADD R2, R0.reuse, 0x100 ;  /* 0x0000010000027836 */ /* 0x040fe20000000000 */
[----:B------:R-:W-:-:S04]  /*01b0*/  IADD3 R0, P2, PT, R0, UR4, RZ ;  /* 0x0000000400007c10 */ /* 0x000fc8000ff5e0ff */
[----:B------:R-:W-:Y:S01]  /*01c0*/  ISETP.LT.U32.AND P1, PT, R2, UR6, PT ;  /* 0x0000000602007c0c */ /* 0x000fe2000bf21070 */
[----:B------:R-:W-:Y:S01]  /*01d0*/  IMAD.X R3, RZ, RZ, UR5, P2 ;  /* 0x00000005ff037e24 */ /* 0x000fe200090e06ff */
[----:B-1----:R-:W-:Y:S02]  /*01e0*/  LEA R2, P2, R0, UR10, 0x2 ;  /* 0x0000000a00027c11 */ /* 0x002fe4000f8410ff */
[----:B------:R-:W-:Y:S02]  /*01f0*/  ISETP.GT.U32.AND.EX P1, PT, R4, RZ, PT, P1 ;  /* 0x000000ff0400720c */ /* 0x000fe40003f24110 */
[----:B------:R-:W-:Y:S01]  /*0200*/  LEA.HI.X R3, R0, UR11, R3, 0x2, P2 ;  /* 0x0000000b00037c11 */ /* 0x000fe200090f1403 */
[----:B------:R-:W0:Y:S04]  /*0210*/  @P0 LDC R5, c[0x0][0x390] ;  /* 0x0000e400ff050b82 */ /* 0x000e280000000800 */
[----:B0-----:R0:W-:Y:S06]  /*0220*/  @P0 STG.E desc[UR8][R2.64], R5 ;  /* 0x0000000502000986 */ /* 0x0011ec000c101908 */
[----:B------:R-:W-:Y:S05]  /*0230*/  @!P1 EXIT ;  /* 0x000000000000994d */ /* 0x000fea0003800000 */
[----:B0-----:R-:W0:Y:S02]  /*0240*/  LDC R5, c[0x0][0x390] ;  /* 0x0000e400ff057b82 */ /* 0x001e240000000800 */
[----:B0-----:R-:W-:Y:S01]  /*0250*/  STG.E desc[UR8][R2.64+0x400], R5 ;  /* 0x0004000502007986 */ /* 0x001fe2000c101908 */
[----:B------:R-:W-:Y:S05]  /*0260*/  EXIT ;  /* 0x000000000000794d */ /* 0x000fea0003800000 */
.L_x_1:
[----:B------:R-:W-:-:S00]  /*0270*/  BRA `(.L_x_1) ;  /* 0xfffffffc00fc7947 */ /* 0x000fc0000383ffff */
[----:B------:R-:W-:-:S00]  /*0280*/  NOP ;  /* 0x0000000000007918 */ /* 0x000fc00000000000 */
[----:B------:R-:W-:-:S00]  /*0290*/  NOP ;  /* 0x0000000000007918 */ /* 0x000fc00000000000 */
[----:B------:R-:W-:-:S00]  /*02a0*/  NOP ;  /* 0x0000000000007918 */ /* 0x000fc00000000000 */
[----:B------:R-:W-:-:S00]  /*02b0*/  NOP ;  /* 0x0000000000007918 */ /* 0x000fc00000000000 */
[----:B------:R-:W-:-:S00]  /*02c0*/  NOP ;  /* 0x0000000000007918 */ /* 0x000fc00000000000 */
[----:B------:R-:W-:-:S00]  /*02d0*/  NOP ;  /* 0x0000000000007918 */ /* 0x000fc00000000000 */
[----:B------:R-:W-:-:S00]  /*02e0*/  NOP ;  /* 0x0000000000007918 */ /* 0x000fc00000000000 */
[----:B------:R-:W-:-:S00]  /*02f0*/  NOP ;  /* 0x0000000000007918 */ /* 0x000fc00000000000 */
.L_x_4:


//--------------------- .text._ZN3cub18CUB_300001_SM_10006detail11EmptyKernelIvEEvv --------------------------
	.section	.text._ZN3cub18CUB_300001_SM_10006detail11EmptyKernelIvEEvv,"ax",@progbits
	.align	128
        .global         _ZN3cub18CUB_300001_SM_10006detail11EmptyKernelIvEEvv
        .type           _ZN3cub18CUB_300001_SM_10006detail11EmptyKernelIvEEvv,@function
        .size           _ZN3cub18CUB_300001_SM_10006detail11EmptyKernelIvEEvv,(.L_x_5 - _ZN3cub18CUB_300001_SM_10006detail11EmptyKernelIvEEvv)
        .other          _ZN3cub18CUB_300001_SM_10006detail11EmptyKernelIvEEvv,@"STO_CUDA_ENTRY STV_DEFAULT"
_ZN3cub18CUB_300001_SM_10006detail11EmptyKernelIvEEvv:
.text._ZN3cub18CUB_300001_SM_10006detail11EmptyKernelIvEEvv:
[----:B------:R-:W-:Y:S01]  /*0000*/  LDC R1, c[0x0][0x37c] ;  /* 0x0000df00ff017b82 */ /* 0x000fe20000000800 */
[----:B------:R-:W-:Y:S05]  /*0010*/  EXIT ;  /* 0x000000000000794d */ /* 0x000fea0003800000 */
.L_x_2:
        /* <DEDUP_REMOVED lines=14> */
.L_x_5:


//--------------------- .text._Z4kernPfS_iS_      --------------------------
	.section	.text._Z4kernPfS_iS_,"ax",@progbits
	.align	128
        .global         _Z4kernPfS_iS_
        .type           _Z4kernPfS_iS_,@function
        .size           _Z4kernPfS_iS_,(.L_x_6 - _Z4kernPfS_iS_)
        .other          _Z4kernPfS_iS_,@"STO_CUDA_ENTRY STV_DEFAULT"
_Z4kernPfS_iS_:
.text._Z4kernPfS_iS_:
[----:B------:R-:W-:Y:S01]  /*0000*/  LDC R1, c[0x0][0x37c] ;  /* 0x0000df00ff017b82 */ /* 0x000fe20000000800 */
[----:B------:R-:W0:Y:S07]  /*0010*/  S2R R0, SR_TID.X ;  /* 0x0000000000007919 */ /* 0x000e2e0000002100 */
[----:B------:R-:W0:Y:S01]  /*0020*/  S2UR UR4, SR_CTAID.X ;  /* 0x00000000000479c3 */ /* 0x000e220000002500 */
[----:B------:R-:W1:Y:S07]  /*0030*/  LDCU UR5, c[0x0][0x390] ;  /* 0x00007200ff0577ac */ /* 0x000e6e0008000800 */
[----:B------:R-:W0:Y:S02]  /*0040*/  LDC R9, c[0x0][0x370] ;  /* 0x0000dc00ff097b82 */ /* 0x000e240000000800 */
[----:B0-----:R-:W-:-:S05]  /*0050*/  IMAD R9, R9, UR4, R0 ;  /* 0x0000000409097c24 */ /* 0x001fca000f8e0200 */
[----:B-1----:R-:W-:-:S13]  /*0060*/  ISETP.GE.AND P0, PT, R9, UR5, PT ;  /* 0x0000000509007c0c */ /* 0x002fda000bf06270 */
[----:B------:R-:W-:Y:S05]  /*0070*/  @P0 EXIT ;  /* 0x000000000000094d */ /* 0x000fea0003800000 */
[----:B------:R-:W0:Y:S01]  /*0080*/  LDC.64 R2, c[0x0][0x380] ;  /* 0x0000e000ff027b82 */ /* 0x000e220000000a00 */
[----:B------:R-:W1:Y:S07]  /*0090*/  LDCU.64 UR4, c[0x0][0x358] ;  /* 0x00006b00ff0477ac */ /* 0x000e6e0008000a00 */
[----:B------:R-:W2:Y:S08]  /*00a0*/  LDC.64 R4, c[0x0][0x388] ;  /* 0x0000e200ff047b82 */ /* 0x000eb00000000a00 */
[----:B------:R-:W3:Y:S01]  /*00b0*/  LDC.64 R6, c[0x0][0x398] ;  /* 0x0000e600ff067b82 */ /* 0x000ee20000000a00 */
[----:B0-----:R-:W-:-:S06]  /*00c0*/  IMAD.WIDE R2, R9, 0x4, R2 ;  /* 0x0000000409027825 */ /* 0x001fcc00078e0202 */
[----:B-1----:R-:W4:Y:S01]  /*00d0*/  LDG.E R2, desc[UR4][R2.64] ;  /* 0x0000000402027981 */ /* 0x002f22000c1e1900 */
[----:B--2---:R-:W-:-:S06]  /*00e0*/  IMAD.WIDE R4, R9, 0x4, R4 ;  /* 0x0000000409047825 */ /* 0x004fcc00078e0204 */
[----:B------:R-:W4:Y:S01]  /*00f0*/  LDG.E R5, desc[UR4][R4.64] ;  /* 0x0000000404057981 */ /* 0x000f22000c1e1900 */
[----:B---3--:R-:W-:-:S04]  /*0100*/  IMAD.WIDE R6, R9, 0x4, R6 ;  /* 0x0000000409067825 */ /* 0x008fc800078e0206 */
[----:B----4-:R-:W-:-:S05]  /*0110*/  FMUL R9, R2, R5 ;  /* 0x0000000502097220 */ /* 0x010fca0000400000 */
[----:B------:R-:W-:Y:S01]  /*0120*/  STG.E desc[UR4][R6.64], R9 ;  /* 0x0000000906007986 */ /* 0x000fe2000c101904 */
[----:B------:R-:W-:Y:S05]  /*0130*/  EXIT ;  /* 0x000000000000794d */ /* 0x000fea0003800000 */
.L_x_3:
        /* <DEDUP_REMOVED lines=12> */
.L_x_6:


//--------------------- .nv.shared.reserved.0     --------------------------
	.section	.nv.shared.reserved.0,"aw",@nobits
	.weak		__nv_reservedSMEM_offset_0_alias
	.size		__nv_reservedSMEM_offset_0_alias, 0, 64
	.other		__nv_reservedSMEM_offset_0_alias,@"STO_CUDA_RESERVED_SHARED STV_DEFAULT"
__nv_reservedSMEM_offset_0_alias:
	.zero		0
	.zero		64


//--------------------- .nv.global                --------------------------
	.section	.nv.global,"aw",@nobits
.nv.global:
	.type		_ZN34_INTERNAL_4b6682ce_4_k_cu_e730c0506thrust24THRUST_300001_SM_1000_NS3seqE,@object
	.size		_ZN34_INTERNAL_4b6682ce_4_k_cu_e730c0506thrust24THRUST_300001_SM_1000_NS3seqE,(_ZN34_INTERNAL_4b6682ce_4_k_cu_e730c0504cuda3std3__48in_placeE - _ZN34_INTERNAL_4b6682ce_4_k_cu_e730c0506thrust24THRUST_300001_SM_1000_NS3seqE)
_ZN34_INTERNAL_4b6682ce_4_k_cu_e730c0506thrust24THRUST_300001_SM_1000_NS3seqE:
	.zero		1
	.type		_ZN34_INTERNAL_4b6682ce_4_k_cu_e730c0504cuda3std3__48in_placeE,@object
	.size		_ZN34_INTERNAL_4b6682ce_4_k_cu_e730c0504cuda3std3__48in_placeE,(_ZN34_INTERNAL_4b6682ce_4_k_cu_e730c0504cuda3std6ranges3__45__cpo4sizeE - _ZN34_INTERNAL_4b6682ce_4_k_cu_e730c0504cuda3std3__48in_placeE)
_ZN34_INTERNAL_4b6682ce_4_k_cu_e730c0504cuda3std3__48in_placeE:
	.zero		1
	.type		_ZN34_INTERNAL_4b6682ce_4_k_cu_e730c0504cuda3std6ranges3__45__cpo4sizeE,@object
	.size		_ZN34_INTERNAL_4b6682ce_4_k_cu_e730c0504cuda3std6ranges3__45__cpo4sizeE,(_ZN34_INTERNAL_4b6682ce_4_k_cu_e730c0506thrust24THRUST_300001_SM_1000_NS12placeholders2_3E - _ZN34_INTERNAL_4b6682ce_4_k_cu_e730c0504cuda3std6ranges3__45__cpo4sizeE)
_ZN34_INTERNAL_4b6682ce_4_k_cu_e730c0504cuda3std6ranges3__45__cpo4sizeE:
	.zero		1
	.type		_ZN34_INTERNAL_4b6682ce_4_k_cu_e730c0506thrust24THRUST_300001_SM_1000_NS12placeholders2_3E,@object
	.size		_ZN34_INTERNAL_4b6682ce_4_k_cu_e730c0506thrust24THRUST_300001_SM_1000_NS12placeholders2_3E,(_ZN34_INTERNAL_4b6682ce_4_k_cu_e730c0504cuda3std3__45__cpo6cbeginE - _ZN34_INTERNAL_4b6682ce_4_k_cu_e730c0506thrust24THRUST_300001_SM_1000_NS12placeholders2_3E)
_ZN34_INTERNAL_4b6682ce_4_k_cu_e730c0506thrust24THRUST_300001_SM_1000_NS12placeholders2_3E:
	.zero		1
	.type		_ZN34_INTERNAL_4b6682ce_4_k_cu_e730c0504cuda3std3__45__cpo6cbeginE,@object
	.size		_ZN34_INTERNAL_4b6682ce_4_k_cu_e730c0504cuda3std3__45__cpo6cbeginE,(_ZN34_INTERNAL_4b6682ce_4_k_cu_e730c0504cuda3std6ranges3__45__cpo6cbeginE - _ZN34_INTERNAL_4b6682ce_4_k_cu_e730c0504cuda3std3__45__cpo6cbeginE)
_ZN34_INTERNAL_4b6682ce_4_k_cu_e730c0504cuda3std3__45__cpo6cbeginE:
	.zero		1
	.type		_ZN34_INTERNAL_4b6682ce_4_k_cu_e730c0504cuda3std6ranges3__45__cpo6cbeginE,@object
	.size		_ZN34_INTERNAL_4b6682ce_4_k_cu_e730c0504cuda3std6ranges3__45__cpo6cbeginE,(_ZN34_INTERNAL_4b6682ce_4_k_cu_e730c0506thrust24THRUST_300001_SM_1000_NS12placeholders2_7E - _ZN34_INTERNAL_4b6682ce_4_k_cu_e730c0504cuda3std6ranges3__45__cpo6cbeginE)
_ZN34_INTERNAL_4b6682ce_4_k_cu_e730c0504cuda3std6ranges3__45__cpo6cbeginE:
	.zero		1
	.type		_ZN34_INTERNAL_4b6682ce_4_k_cu_e730c0506thrust24THRUST_300001_SM_1000_NS12placeholders2_7E,@object
	.size		_ZN34_INTERNAL_4b6682ce_4_k_cu_e730c0506thrust24THRUST_300001_SM_1000_NS12placeholders2_7E,(_ZN34_INTERNAL_4b6682ce_4_k_cu_e730c0504cuda3std3__45__cpo7crbeginE - _ZN34_INTERNAL_4b6682ce_4_k_cu_e730c0506thrust24THRUST_300001_SM_1000_NS12placeholders2_7E)
_ZN34_INTERNAL_4b6682ce_4_k_cu_e730c0506thrust24THRUST_300001_SM_1000_NS12placeholders2_7E:
	.zero		1
	.type		_ZN34_INTERNAL_4b6682ce_4_k_cu_e730c0504cuda3std3__45__cpo7crbeginE,@object
	.size		_ZN34_INTERNAL_4b6682ce_4_k_cu_e730c0504cuda3std3__45__cpo7crbeginE,(_ZN34_INTERNAL_4b6682ce_4_k_cu_e730c0504cuda3std6ranges3__45__cpo4nextE - _ZN34_INTERNAL_4b6682ce_4_k_cu_e730c0504cuda3std3__45__cpo7crbeginE)
_ZN34_INTERNAL_4b6682ce_4_k_cu_e730c0504cuda3std3__45__cpo7crbeginE:
	.zero		1
	.type		_ZN34_INTERNAL_4b6682ce_4_k_cu_e730c0504cuda3std6ranges3__45__cpo4nextE,@object
	.size		_ZN34_INTERNAL_4b6682ce_4_k_cu_e730c0504cuda3std6ranges3__45__cpo4nextE,(_ZN34_INTERNAL_4b6682ce_4_k_cu_e730c0504cuda3std6ranges3__45__cpo4swapE - _ZN34_INTERNAL_4b6682ce_4_k_cu_e730c0504cuda3std6ranges3__45__cpo4nextE)
_ZN34_INTERNAL_4b6682ce_4_k_cu_e730c0504cuda3std6ranges3__45__cpo4nextE:
	.zero		1
	.type		_ZN34_INTERNAL_4b6682ce_4_k_cu_e730c0504cuda3std6ranges3__45__cpo4swapE,@object
	.size		_ZN34_INTERNAL_4b6682ce_4_k_cu_e730c0504cuda3std6ranges3__45__cpo4swapE,(_ZN34_INTERNAL_4b6682ce_4_k_cu_e730c0506thrust24THRUST_300001_SM_1000_NS8cuda_cub10par_nosyncE - _ZN34_INTERNAL_4b6682ce_4_k_cu_e730c0504cuda3std6ranges3__45__cpo4swapE)
_ZN34_INTERNAL_4b6682ce_4_k_cu_e730c0504cuda3std6ranges3__45__cpo4swapE:
	.zero		1
	.type		_ZN34_INTERNAL_4b6682ce_4_k_cu_e730c0506thrust24THRUST_300001_SM_1000_NS8cuda_cub10par_nosyncE,@object
	.size		_ZN34_INTERNAL_4b6682ce_4_k_cu_e730c0506thrust24THRUST_300001_SM_1000_NS8cuda_cub10par_nosyncE,(_ZN34_INTERNAL_4b6682ce_4_k_cu_e730c0506thrust24THRUST_300001_SM_1000_NS12placeholders2_9E - _ZN34_INTERNAL_4b6682ce_4_k_cu_e730c0506thrust24THRUST_300001_SM_1000_NS8cuda_cub10par_nosyncE)
_ZN34_INTERNAL_4b6682ce_4_k_cu_e730c0506thrust24THRUST_300001_SM_1000_NS8cuda_cub10par_nosyncE:
	.zero		1
	.type		_ZN34_INTERNAL_4b6682ce_4_k_cu_e730c0506thrust24THRUST_300001_SM_1000_NS12placeholders2_9E,@object
	.size		_ZN34_INTERNAL_4b6682ce_4_k_cu_e730c0506thrust24THRUST_300001_SM_1000_NS12placeholders2_9E,(_ZN34_INTERNAL_4b6682ce_4_k_cu_e730c0504cuda3std3__436_GLOBAL__N__4b6682ce_4_k_cu_e730c0506ignoreE - _ZN34_INTERNAL_4b6682ce_4_k_cu_e730c0506thrust24THRUST_300001_SM_1000_NS12placeholders2_9E)
_ZN34_INTERNAL_4b6682ce_4_k_cu_e730c0506thrust24THRUST_300001_SM_1000_NS12placeholders2_9E:
	.zero		1
	.type		_ZN34_INTERNAL_4b6682ce_4_k_cu_e730c0504cuda3std3__436_GLOBAL__N__4b6682ce_4_k_cu_e730c0506ignoreE,@object
	.size		_ZN34_INTERNAL_4b6682ce_4_k_cu_e730c0504cuda3std3__436_GLOBAL__N__4b6682ce_4_k_cu_e730c0506ignoreE,(_ZN34_INTERNAL_4b6682ce_4_k_cu_e730c0504cuda3std6ranges3__45__cpo4dataE - _ZN34_INTERNAL_4b6682ce_4_k_cu_e730c0504cuda3std3__436_GLOBAL__N__4b6682ce_4_k_cu_e730c0506ignoreE)
_ZN34_INTERNAL_4b6682ce_4_k_cu_e730c0504cuda3std3__436_GLOBAL__N__4b6682ce_4_k_cu_e730c0506ignoreE:
	.zero		1
	.type		_ZN34_INTERNAL_4b6682ce_4_k_cu_e730c0504cuda3std6ranges3__45__cpo4dataE,@object
	.size		_ZN34_INTERNAL_4b6682ce_4_k_cu_e730c0504cuda3std6ranges3__45__cpo4dataE,(_ZN34_INTERNAL_4b6682ce_4_k_cu_e730c0506thrust24THRUST_300001_SM_1000_NS12placeholders2_1E - _ZN34_INTERNAL_4b6682ce_4_k_cu_e730c0504cuda3std6ranges3__45__cpo4dataE)
_ZN34_INTERNAL_4b6682ce_4_k_cu_e730c0504cuda3std6ranges3__45__cpo4dataE:
	.zero		1
	.type		_ZN34_INTERNAL_4b6682ce_4_k_cu_e730c0506thrust24THRUST_300001_SM_1000_NS12placeholders2_1E,@object
	.size		_ZN34_INTERNAL_4b6682ce_4_k_cu_e730c0506thrust24THRUST_300001_SM_1000_NS12placeholders2_1E,(_ZN34_INTERNAL_4b6682ce_4_k_cu_e730c0504cuda3std3__45__cpo5beginE - _ZN34_INTERNAL_4b6682ce_4_k_cu_e730c0506thrust24THRUST_300001_SM_1000_NS12placeholders2_1E)
_ZN34_INTERNAL_4b6682ce_4_k_cu_e730c0506thrust24THRUST_300001_SM_1000_NS12placeholders2_1E:
	.zero		1
	.type		_ZN34_INTERNAL_4b6682ce_4_k_cu_e730c0504cuda3std3__45__cpo5beginE,@object
	.size		_ZN34_INTERNAL_4b6682ce_4_k_cu_e730c0504cuda3std3__45__cpo5beginE,(_ZN34_INTERNAL_4b6682ce_4_k_cu_e730c0504cuda3std6ranges3__45__cpo5beginE - _ZN34_INTERNAL_4b6682ce_4_k_cu_e730c0504cuda3std3__45__cpo5beginE)
_ZN34_INTERNAL_4b6682ce_4_k_cu_e730c0504cuda3std3__45__cpo5beginE:
	.zero		1
	.type		_ZN34_INTERNAL_4b6682ce_4_k_cu_e730c0504cuda3std6ranges3__45__cpo5beginE,@object
	.size		_ZN34_INTERNAL_4b6682ce_4_k_cu_e730c0504cuda3std6ranges3__45__cpo5beginE,(_ZN34_INTERNAL_4b6682ce_4_k_cu_e730c0506thrust24THRUST_300001_SM_1000_NS12placeholders2_5E - _ZN34_INTERNAL_4b6682ce_4_k_cu_e730c0504cuda3std6ranges3__45__cpo5beginE)
_ZN34_INTERNAL_4b6682ce_4_k_cu_e730c0504cuda3std6ranges3__45__cpo5beginE:
	.zero		1
	.type		_ZN34_INTERNAL_4b6682ce_4_k_cu_e730c0506thrust24THRUST_300001_SM_1000_NS12placeholders2_5E,@object
	.size		_ZN34_INTERNAL_4b6682ce_4_k_cu_e730c0506thrust24THRUST_300001_SM_1000_NS12placeholders2_5E,(_ZN34_INTERNAL_4b6682ce_4_k_cu_e730c0504cuda3std3__45__cpo6rbeginE - _ZN34_INTERNAL_4b6682ce_4_k_cu_e730c0506thrust24THRUST_300001_SM_1000_NS12placeholders2_5E)
_ZN34_INTERNAL_4b6682ce_4_k_cu_e730c0506thrust24THRUST_300001_SM_1000_NS12placeholders2_5E:
	.zero		1
	.type		_ZN34_INTERNAL_4b6682ce_4_k_cu_e730c0504cuda3std3__45__cpo6rbeginE,@object
	.size		_ZN34_INTERNAL_4b6682ce_4_k_cu_e730c0504cuda3std3__45__cpo6rbeginE,(_ZN34_INTERNAL_4b6682ce_4_k_cu_e730c0504cuda3std6ranges3__45__cpo7advanceE - _ZN34_INTERNAL_4b6682ce_4_k_cu_e730c0504cuda3std3__45__cpo6rbeginE)
_ZN34_INTERNAL_4b6682ce_4_k_cu_e730c0504cuda3std3__45__cpo6rbeginE:
	.zero		1
	.type		_ZN34_INTERNAL_4b6682ce_4_k_cu_e730c0504cuda3std6ranges3__45__cpo7advanceE,@object
	.size		_ZN34_INTERNAL_4b6682ce_4_k_cu_e730c0504cuda3std6ranges3__45__cpo7advanceE,(_ZN34_INTERNAL_4b6682ce_4_k_cu_e730c0504cuda3std3__47nulloptE - _ZN34_INTERNAL_4b6682ce_4_k_cu_e730c0504cuda3std6ranges3__45__cpo7advanceE)
_ZN34_INTERNAL_4b6682ce_4_k_cu_e730c0504cuda3std6ranges3__45__cpo7advanceE:
	.zero		1
	.type		_ZN34_INTERNAL_4b6682ce_4_k_cu_e730c0504cuda3std3__47nulloptE,@object
	.size		_ZN34_INTERNAL_4b6682ce_4_k_cu_e730c0504cuda3std3__47nulloptE,(_ZN34_INTERNAL_4b6682ce_4_k_cu_e730c0504cuda3std6ranges3__45__cpo8distanceE - _ZN34_INTERNAL_4b6682ce_4_k_cu_e730c0504cuda3std3__47nulloptE)
_ZN34_INTERNAL_4b6682ce_4_k_cu_e730c0504cuda3std3__47nulloptE:
	.zero		1
	.type		_ZN34_INTERNAL_4b6682ce_4_k_cu_e730c0504cuda3std6ranges3__45__cpo8distanceE,@object
	.size		_ZN34_INTERNAL_4b6682ce_4_k_cu_e730c0504cuda3std6ranges3__45__cpo8distanceE,(_ZN34_INTERNAL_4b6682ce_4_k_cu_e730c0506thrust24THRUST_300001_SM_1000_NS12placeholders3_10E - _ZN34_INTERNAL_4b6682ce_4_k_cu_e730c0504cuda3std6ranges3__45__cpo8distanceE)
_ZN34_INTERNAL_4b6682ce_4_k_cu_e730c0504cuda3std6ranges3__45__cpo8distanceE:
	.zero		1
	.type		_ZN34_INTERNAL_4b6682ce_4_k_cu_e730c0506thrust24THRUST_300001_SM_1000_NS12placeholders3_10E,@object
	.size		_ZN34_INTERNAL_4b6682ce_4_k_cu_e730c0506thrust24THRUST_300001_SM_1000_NS12placeholders3_10E,(_ZN34_INTERNAL_4b6682ce_4_k_cu_e730c0504cuda3std3__419piecewise_constructE - _ZN34_INTERNAL_4b6682ce_4_k_cu_e730c0506thrust24THRUST_300001_SM_1000_NS12placeholders3_10E)
_ZN34_INTERNAL_4b6682ce_4_k_cu_e730c0506thrust24THRUST_300001_SM_1000_NS12placeholders3_10E:
	.zero		1
	.type		_ZN34_INTERNAL_4b6682ce_4_k_cu_e730c0504cuda3std3__419piecewise_constructE,@object
	.size		_ZN34_INTERNAL_4b6682ce_4_k_cu_e730c0504cuda3std3__419piecewise_constructE,(_ZN34_INTERNAL_4b6682ce_4_k_cu_e730c0504cuda3std6ranges3__45__cpo5cdataE - _ZN34_INTERNAL_4b6682ce_4_k_cu_e730c0504cuda3std3__419piecewise_constructE)
_ZN34_INTERNAL_4b6682ce_4_k_cu_e730c0504cuda3std3__419piecewise_constructE:
	.zero		1
	.type		_ZN34_INTERNAL_4b6682ce_4_k_cu_e730c0504cuda3std6ranges3__45__cpo5cdataE,@object
	.size		_ZN34_INTERNAL_4b6682ce_4_k_cu_e730c0504cuda3std6ranges3__45__cpo5cdataE,(_ZN34_INTERNAL_4b6682ce_4_k_cu_e730c0506thrust24THRUST_300001_SM_1000_NS12placeholders2_2E - _ZN34_INTERNAL_4b6682ce_4_k_cu_e730c0504cuda3std6ranges3__45__cpo5cdataE)
_ZN34_INTERNAL_4b6682ce_4_k_cu_e730c0504cuda3std6ranges3__45__cpo5cdataE:
	.zero		1
	.type		_ZN34_INTERNAL_4b6682ce_4_k_cu_e730c0506thrust24THRUST_300001_SM_1000_NS12placeholders2_2E,@object
	.size		_ZN34_INTERNAL_4b6682ce_4_k_cu_e730c0506thrust24THRUST_300001_SM_1000_NS12placeholders2_2E,(_ZN34_INTERNAL_4b6682ce_4_k_cu_e730c0504cuda3std3__45__cpo3endE - _ZN34_INTERNAL_4b6682ce_4_k_cu_e730c0506thrust24THRUST_300001_SM_1000_NS12placeholders2_2E)
_ZN34_INTERNAL_4b6682ce_4_k_cu_e730c0506thrust24THRUST_300001_SM_1000_NS12placeholders2_2E:
	.zero		1
	.type		_ZN34_INTERNAL_4b6682ce_4_k_cu_e730c0504cuda3std3__45__cpo3endE,@object
	.size		_ZN34_INTERNAL_4b6682ce_4_k_cu_e730c0504cuda3std3__45__cpo3endE,(_ZN34_INTERNAL_4b6682ce_4_k_cu_e730c0504cuda3std6ranges3__45__cpo3endE - _ZN34_INTERNAL_4b6682ce_4_k_cu_e730c0504cuda3std3__45__cpo3endE)
_ZN34_INTERNAL_4b6682ce_4_k_cu_e730c0504cuda3std3__45__cpo3endE:
	.zero		1
	.type		_ZN34_INTERNAL_4b6682ce_4_k_cu_e730c0504cuda3std6ranges3__45__cpo3endE,@object
	.size		_ZN34_INTERNAL_4b6682ce_4_k_cu_e730c0504cuda3std6ranges3__45__cpo3endE,(_ZN34_INTERNAL_4b6682ce_4_k_cu_e730c0506thrust24THRUST_300001_SM_1000_NS12placeholders2_6E - _ZN34_INTERNAL_4b6682ce_4_k_cu_e730c0504cuda3std6ranges3__45__cpo3endE)
_ZN34_INTERNAL_4b6682ce_4_k_cu_e730c0504cuda3std6ranges3__45__cpo3endE:
	.zero		1
	.type		_ZN34_INTERNAL_4b6682ce_4_k_cu_e730c0506thrust24THRUST_300001_SM_1000_NS12placeholders2_6E,@object
	.size		_ZN34_INTERNAL_4b6682ce_4_k_cu_e730c0506thrust24THRUST_300001_SM_1000_NS12placeholders2_6E,(_ZN34_INTERNAL_4b6682ce_4_k_cu_e730c0504cuda3std3__45__cpo4rendE - _ZN34_INTERNAL_4b6682ce_4_k_cu_e730c0506thrust24THRUST_300001_SM_1000_NS12placeholders2_6E)
_ZN34_INTERNAL_4b6682ce_4_k_cu_e730c0506thrust24THRUST_300001_SM_1000_NS12placeholders2_6E:
	.zero		1
	.type		_ZN34_INTERNAL_4b6682ce_4_k_cu_e730c0504cuda3std3__45__cpo4rendE,@object
	.size		_ZN34_INTERNAL_4b6682ce_4_k_cu_e730c0504cuda3std3__45__cpo4rendE,(_ZN34_INTERNAL_4b6682ce_4_k_cu_e730c0504cuda3std6ranges3__45__cpo9iter_swapE - _ZN34_INTERNAL_4b6682ce_4_k_cu_e730c0504cuda3std3__45__cpo4rendE)
_ZN34_INTERNAL_4b6682ce_4_k_cu_e730c0504cuda3std3__45__cpo4rendE:
	.zero		1
	.type		_ZN34_INTERNAL_4b6682ce_4_k_cu_e730c0504cuda3std6ranges3__45__cpo9iter_swapE,@object
	.size		_ZN34_INTERNAL_4b6682ce_4_k_cu_e730c0504cuda3std6ranges3__45__cpo9iter_swapE,(_ZN34_INTERNAL_4b6682ce_4_k_cu_e730c0504cuda3std3__48unexpectE - _ZN34_INTERNAL_4b6682ce_4_k_cu_e730c0504cuda3std6ranges3__45__cpo9iter_swapE)
_ZN34_INTERNAL_4b6682ce_4_k_cu_e730c0504cuda3std6ranges3__45__cpo9iter_swapE:
	.zero		1
	.type		_ZN34_INTERNAL_4b6682ce_4_k_cu_e730c0504cuda3std3__48unexpectE,@object
	.size		_ZN34_INTERNAL_4b6682ce_4_k_cu_e730c0504cuda3std3__48unexpectE,(_ZN34_INTERNAL_4b6682ce_4_k_cu_e730c0506thrust24THRUST_300001_SM_1000_NS8cuda_cub3parE - _ZN34_INTERNAL_4b6682ce_4_k_cu_e730c0504cuda3std3__48unexpectE)
_ZN34_INTERNAL_4b6682ce_4_k_cu_e730c0504cuda3std3__48unexpectE:
	.zero		1
	.type		_ZN34_INTERNAL_4b6682ce_4_k_cu_e730c0506thrust24THRUST_300001_SM_1000_NS8cuda_cub3parE,@object
	.size		_ZN34_INTERNAL_4b6682ce_4_k_cu_e730c0506thrust24THRUST_300001_SM_1000_NS8cuda_cub3parE,(_ZN34_INTERNAL_4b6682ce_4_k_cu_e730c0506thrust24THRUST_300001_SM_1000_NS12placeholders2_4E - _ZN34_INTERNAL_4b6682ce_4_k_cu_e730c0506thrust24THRUST_300001_SM_1000_NS8cuda_cub3parE)
_ZN34_INTERNAL_4b6682ce_4_k_cu_e730c0506thrust24THRUST_300001_SM_1000_NS8cuda_cub3parE:
	.zero		1
	.type		_ZN34_INTERNAL_4b6682ce_4_k_cu_e730c0506thrust24THRUST_300001_SM_1000_NS12placeholders2_4E,@object
	.size		_ZN34_INTERNAL_4b6682ce_4_k_cu_e730c0506thrust24THRUST_300001_SM_1000_NS12placeholders2_4E,(_ZN34_INTERNAL_4b6682ce_4_k_cu_e730c0504cuda3std3__45__cpo4cendE - _ZN34_INTERNAL_4b6682ce_4_k_cu_e730c0506thrust24THRUST_300001_SM_1000_NS12placeholders2_4E)
_ZN34_INTERNAL_4b6682ce_4_k_cu_e730c0506thrust24THRUST_300001_SM_1000_NS12placeholders2_4E:
	.zero		1
	.type		_ZN34_INTERNAL_4b6682ce_4_k_cu_e730c0504cuda3std3__45__cpo4cendE,@object
	.size		_ZN34_INTERNAL_4b6682ce_4_k_cu_e730c0504cuda3std3__45__cpo4cendE,(_ZN34_INTERNAL_4b6682ce_4_k_cu_e730c0504cuda3std6ranges3__45__cpo4cendE - _ZN34_INTERNAL_4b6682ce_4_k_cu_e730c0504cuda3std3__45__cpo4cendE)
_ZN34_INTERNAL_4b6682ce_4_k_cu_e730c0504cuda3std3__45__cpo4cendE:
	.zero		1
	.type		_ZN34_INTERNAL_4b6682ce_4_k_cu_e730c0504cuda3std6ranges3__45__cpo4cendE,@object
	.size		_ZN34_INTERNAL_4b6682ce_4_k_cu_e730c0504cuda3std6ranges3__45__cpo4cendE,(_ZN34_INTERNAL_4b6682ce_4_k_cu_e730c0504cuda3std3__420unreachable_sentinelE - _ZN34_INTERNAL_4b6682ce_4_k_cu_e730c0504cuda3std6ranges3__45__cpo4cendE)
_ZN34_INTERNAL_4b6682ce_4_k_cu_e730c0504cuda3std6ranges3__45__cpo4cendE:
	.zero		1
	.type		_ZN34_INTERNAL_4b6682ce_4_k_cu_e730c0504cuda3std3__420unreachable_sentinelE,@object
	.size		_ZN34_INTERNAL_4b6682ce_4_k_cu_e730c0504cuda3std3__420unreachable_sentinelE,(_ZN34_INTERNAL_4b6682ce_4_k_cu_e730c0504cuda3std6ranges3__45__cpo5ssizeE - _ZN34_INTERNAL_4b6682ce_4_k_cu_e730c0504cuda3std3__420unreachable_sentinelE)
_ZN34_INTERNAL_4b6682ce_4_k_cu_e730c0504cuda3std3__420unreachable_sentinelE:
	.zero		1
	.type		_ZN34_INTERNAL_4b6682ce_4_k_cu_e730c0504cuda3std6ranges3__45__cpo5ssizeE,@object
	.size		_ZN34_INTERNAL_4b6682ce_4_k_cu_e730c0504cuda3std6ranges3__45__cpo5ssizeE,(_ZN34_INTERNAL_4b6682ce_4_k_cu_e730c0506thrust24THRUST_300001_SM_1000_NS12placeholders2_8E - _ZN34_INTERNAL_4b6682ce_4_k_cu_e730c0504cuda3std6ranges3__45__cpo5ssizeE)
_ZN34_INTERNAL_4b6682ce_4_k_cu_e730c0504cuda3std6ranges3__45__cpo5ssizeE:
	.zero		1
	.type		_ZN34_INTERNAL_4b6682ce_4_k_cu_e730c0506thrust24THRUST_300001_SM_1000_NS12placeholders2_8E,@object
	.size		_ZN34_INTERNAL_4b6682ce_4_k_cu_e730c0506thrust24THRUST_300001_SM_1000_NS12placeholders2_8E,(_ZN34_INTERNAL_4b6682ce_4_k_cu_e730c0504cuda3std3__45__cpo5crendE - _ZN34_INTERNAL_4b6682ce_4_k_cu_e730c0506thrust24THRUST_300001_SM_1000_NS12placeholders2_8E)
_ZN34_INTERNAL_4b6682ce_4_k_cu_e730c0506thrust24THRUST_300001_SM_1000_NS12placeholders2_8E:
	.zero		1
	.type		_ZN34_INTERNAL_4b6682ce_4_k_cu_e730c0504cuda3std3__45__cpo5crendE,@object
	.size		_ZN34_INTERNAL_4b6682ce_4_k_cu_e730c0504cuda3std3__45__cpo5crendE,(_ZN34_INTERNAL_4b6682ce_4_k_cu_e730c0504cuda3std6ranges3__45__cpo4prevE - _ZN34_INTERNAL_4b6682ce_4_k_cu_e730c0504cuda3std3__45__cpo5crendE)
_ZN34_INTERNAL_4b6682ce_4_k_cu_e730c0504cuda3std3__45__cpo5crendE:
	.zero		1
	.type		_ZN34_INTERNAL_4b6682ce_4_k_cu_e730c0504cuda3std6ranges3__45__cpo4prevE,@object
	.size		_ZN34_INTERNAL_4b6682ce_4_k_cu_e730c0504cuda3std6ranges3__45__cpo4prevE,(_ZN34_INTERNAL_4b6682ce_4_k_cu_e730c0504cuda3std6ranges3__45__cpo9iter_moveE - _ZN34_INTERNAL_4b6682ce_4_k_cu_e730c0504cuda3std6ranges3__45__cpo4prevE)
_ZN34_INTERNAL_4b6682ce_4_k_cu_e730c0504cuda3std6ranges3__45__cpo4prevE:
	.zero		1
	.type		_ZN34_INTERNAL_4b6682ce_4_k_cu_e730c0504cuda3std6ranges3__45__cpo9iter_moveE,@object
	.size		_ZN34_INTERNAL_4b6682ce_4_k_cu_e730c0504cuda3std6ranges3__45__cpo9iter_moveE,(_ZN34_INTERNAL_4b6682ce_4_k_cu_e730c0506thrust24THRUST_300001_SM_1000_NS6system6detail10sequential3seqE - _ZN34_INTERNAL_4b6682ce_4_k_cu_e730c0504cuda3std6ranges3__45__cpo9iter_moveE)
_ZN34_INTERNAL_4b6682ce_4_k_cu_e730c0504cuda3std6ranges3__45__cpo9iter_moveE:
	.zero		1
	.type		_ZN34_INTERNAL_4b6682ce_4_k_cu_e730c0506thrust24THRUST_300001_SM_1000_NS6system6detail10sequential3seqE,@object
	.size		_ZN34_INTERNAL_4b6682ce_4_k_cu_e730c0506thrust24THRUST_300001_SM_1000_NS6system6detail10sequential3seqE,(.L_31 - _ZN34_INTERNAL_4b6682ce_4_k_cu_e730c0506thrust24THRUST_300001_SM_1000_NS6system6detail10sequential3seqE)
_ZN34_INTERNAL_4b6682ce_4_k_cu_e730c0506thrust24THRUST_300001_SM_1000_NS6system6detail10sequential3seqE:
	.zero		1
.L_31:


//--------------------- .nv.constant0._ZN3cub18CUB_300001_SM_10006detail8for_each13static_kernelINS2_12policy_hub_t12policy_500_tEmN6thrust24THRUST_300001_SM_1000_NS8cuda_cub20__uninitialized_fill7functorINS7_10device_ptrIfEEfEEEEvT0_T1_ --------------------------
	.section	.nv.constant0._ZN3cub18CUB_300001_SM_10006detail8for_each13static_kernelINS2_12policy_hub_t12policy_500_tEmN6thrust24THRUST_300001_SM_1000_NS8cuda_cub20__uninitialized_fill7functorINS7_10device_ptrIfEEfEEEEvT0_T1_,"a",@progbits
	.sectionflags	@""
	.align	4
.nv.constant0._ZN3cub18CUB_300001_SM_10006detail8for_each13static_kernelINS2_12policy_hub_t12policy_500_tEmN6thrust24THRUST_300001_SM_1000_NS8cuda_cub20__uninitialized_fill7functorINS7_10device_ptrIfEEfEEEEvT0_T1_:
	.zero		920


//--------------------- .nv.constant0._ZN3cub18CUB_300001_SM_10006detail11EmptyKernelIvEEvv --------------------------
	.section	.nv.constant0._ZN3cub18CUB_300001_SM_10006detail11EmptyKernelIvEEvv,"a",@progbits
	.sectionflags	@""
	.align	4
.nv.constant0._ZN3cub18CUB_300001_SM_10006detail11EmptyKernelIvEEvv:
	.zero		896


//--------------------- .nv.constant0._Z4kernPfS_iS_ --------------------------
	.section	.nv.constant0._Z4kernPfS_iS_,"a",@progbits
	.sectionflags	@""
	.align	4
.nv.constant0._Z4kernPfS_iS_:
	.zero		928


//--------------------- SYMBOLS --------------------------

	.type		.nv.reservedSmem.offset0,@object
	.size		.nv.reservedSmem.offset0,0x4
